//
// Generated by NVIDIA NVVM Compiler
//
// Compiler Build ID: CL-36424714
// Cuda compilation tools, release 13.0, V13.0.88
// Based on NVVM 20.0.0
//

.version 9.0
.target sm_100
.address_size 64

	// .globl	_Z5QEBWFPKdS0_S0_PKiS0_Pd

.visible .entry _Z5QEBWFPKdS0_S0_PKiS0_Pd(
	.param .u64 .ptr .align 1 _Z5QEBWFPKdS0_S0_PKiS0_Pd_param_0,
	.param .u64 .ptr .align 1 _Z5QEBWFPKdS0_S0_PKiS0_Pd_param_1,
	.param .u64 .ptr .align 1 _Z5QEBWFPKdS0_S0_PKiS0_Pd_param_2,
	.param .u64 .ptr .align 1 _Z5QEBWFPKdS0_S0_PKiS0_Pd_param_3,
	.param .u64 .ptr .align 1 _Z5QEBWFPKdS0_S0_PKiS0_Pd_param_4,
	.param .u64 .ptr .align 1 _Z5QEBWFPKdS0_S0_PKiS0_Pd_param_5
)
{
	.reg .pred 	%p<6>;
	.reg .b32 	%r<27>;
	.reg .b32 	%f<3>;
	.reg .b64 	%rd<19>;
	.reg .b64 	%fd<39>;

	ld.param.u64 	%rd7, [_Z5QEBWFPKdS0_S0_PKiS0_Pd_param_0];
	ld.param.u64 	%rd8, [_Z5QEBWFPKdS0_S0_PKiS0_Pd_param_1];
	ld.param.u64 	%rd9, [_Z5QEBWFPKdS0_S0_PKiS0_Pd_param_2];
	ld.param.u64 	%rd11, [_Z5QEBWFPKdS0_S0_PKiS0_Pd_param_3];
	ld.param.u64 	%rd12, [_Z5QEBWFPKdS0_S0_PKiS0_Pd_param_4];
	ld.param.u64 	%rd10, [_Z5QEBWFPKdS0_S0_PKiS0_Pd_param_5];
	cvta.to.global.u64 	%rd1, %rd12;
	cvta.to.global.u64 	%rd2, %rd11;
	mov.u32 	%r9, %ctaid.x;
	mov.u32 	%r1, %ntid.x;
	mov.u32 	%r10, %tid.x;
	mad.lo.s32 	%r26, %r9, %r1, %r10;
	ld.global.u32 	%r11, [%rd2];
	setp.ge.s32 	%p1, %r26, %r11;
	@%p1 bra 	$L__BB0_6;
	mov.u32 	%r12, %nctaid.x;
	mul.lo.s32 	%r3, %r1, %r12;
	cvta.to.global.u64 	%rd3, %rd8;
	cvta.to.global.u64 	%rd4, %rd7;
	cvta.to.global.u64 	%rd5, %rd9;
	cvta.to.global.u64 	%rd6, %rd10;
$L__BB0_2:
	ld.global.f64 	%fd7, [%rd1+8];
	mul.wide.s32 	%rd13, %r26, 8;
	add.s64 	%rd14, %rd3, %rd13;
	ld.global.f64 	%fd8, [%rd14];
	mul.f64 	%fd9, %fd7, %fd8;
	mul.f64 	%fd1, %fd8, %fd9;
	ld.global.f64 	%fd10, [%rd1+16];
	neg.f64 	%fd11, %fd10;
	mul.f64 	%fd2, %fd8, %fd11;
	fma.rn.f64 	%fd12, %fd2, 0d3FF71547652B82FE, 0d4338000000000000;
	{
	.reg .b32 %temp; 
	mov.b64 	{%r5, %temp}, %fd12;
	}
	mov.f64 	%fd13, 0dC338000000000000;
	add.rn.f64 	%fd14, %fd12, %fd13;
	fma.rn.f64 	%fd15, %fd14, 0dBFE62E42FEFA39EF, %fd2;
	fma.rn.f64 	%fd16, %fd14, 0dBC7ABC9E3B39803F, %fd15;
	fma.rn.f64 	%fd17, %fd16, 0d3E5ADE1569CE2BDF, 0d3E928AF3FCA213EA;
	fma.rn.f64 	%fd18, %fd17, %fd16, 0d3EC71DEE62401315;
	fma.rn.f64 	%fd19, %fd18, %fd16, 0d3EFA01997C89EB71;
	fma.rn.f64 	%fd20, %fd19, %fd16, 0d3F2A01A014761F65;
	fma.rn.f64 	%fd21, %fd20, %fd16, 0d3F56C16C1852B7AF;
	fma.rn.f64 	%fd22, %fd21, %fd16, 0d3F81111111122322;
	fma.rn.f64 	%fd23, %fd22, %fd16, 0d3FA55555555502A1;
	fma.rn.f64 	%fd24, %fd23, %fd16, 0d3FC5555555555511;
	fma.rn.f64 	%fd25, %fd24, %fd16, 0d3FE000000000000B;
	fma.rn.f64 	%fd26, %fd25, %fd16, 0d3FF0000000000000;
	fma.rn.f64 	%fd27, %fd26, %fd16, 0d3FF0000000000000;
	{
	.reg .b32 %temp; 
	mov.b64 	{%r6, %temp}, %fd27;
	}
	{
	.reg .b32 %temp; 
	mov.b64 	{%temp, %r7}, %fd27;
	}
	shl.b32 	%r13, %r5, 20;
	add.s32 	%r14, %r13, %r7;
	mov.b64 	%fd38, {%r6, %r14};
	{
	.reg .b32 %temp; 
	mov.b64 	{%temp, %r15}, %fd2;
	}
	mov.b32 	%f2, %r15;
	abs.f32 	%f1, %f2;
	setp.lt.f32 	%p2, %f1, 0f4086232B;
	@%p2 bra 	$L__BB0_5;
	setp.lt.f64 	%p3, %fd2, 0d0000000000000000;
	add.f64 	%fd28, %fd2, 0d7FF0000000000000;
	selp.f64 	%fd38, 0d0000000000000000, %fd28, %p3;
	setp.geu.f32 	%p4, %f1, 0f40874800;
	@%p4 bra 	$L__BB0_5;
	shr.u32 	%r16, %r5, 31;
	add.s32 	%r17, %r5, %r16;
	shr.s32 	%r18, %r17, 1;
	shl.b32 	%r19, %r18, 20;
	add.s32 	%r20, %r7, %r19;
	mov.b64 	%fd29, {%r6, %r20};
	sub.s32 	%r21, %r5, %r18;
	shl.b32 	%r22, %r21, 20;
	add.s32 	%r23, %r22, 1072693248;
	mov.b32 	%r24, 0;
	mov.b64 	%fd30, {%r24, %r23};
	mul.f64 	%fd38, %fd30, %fd29;
$L__BB0_5:
	add.f64 	%fd31, %fd1, %fd38;
	ld.global.f64 	%fd32, [%rd1];
	add.f64 	%fd33, %fd31, %fd32;
	add.s64 	%rd16, %rd4, %rd13;
	ld.global.f64 	%fd34, [%rd16];
	add.s64 	%rd17, %rd5, %rd13;
	ld.global.f64 	%fd35, [%rd17];
	mul.f64 	%fd36, %fd34, %fd35;
	mul.f64 	%fd37, %fd33, %fd36;
	add.s64 	%rd18, %rd6, %rd13;
	st.global.f64 	[%rd18], %fd37;
	add.s32 	%r26, %r26, %r3;
	ld.global.u32 	%r25, [%rd2];
	setp.lt.s32 	%p5, %r26, %r25;
	@%p5 bra 	$L__BB0_2;
$L__BB0_6:
	ret;

}


// ===== COMPILED SASS (sm_100) =====

	.target	sm_100

	.elftype	@"ET_EXEC"


//--------------------- .note.nv.tkinfo           --------------------------
	.section	.note.nv.tkinfo,"",@"SHT_NOTE"
	.sectionflags	@"SHF_NOTE_NV_TKINFO"
	.tkinfo
        /*0018*/ 	.word	0x00000002
        /*0030*/ 	.string	""
        /*0030*/ 	.string	"ptxas"
        /*0030*/ 	.string	"Cuda compilation tools, release 13.0, V13.0.88"
        /*0030*/ 	.string	"Build cuda_13.0.r13.0/compiler.36424714_0"
        /*0030*/ 	.string	"-arch sm_100 -m 64 "



//--------------------- .note.nv.cuinfo           --------------------------
	.section	.note.nv.cuinfo,"",@"SHT_NOTE"
	.sectionflags	@"SHF_NOTE_NV_CUINFO"
        /*0018*/ 	.short	0x0002
        /*001a*/ 	.short	0x0064
        /*001c*/ 	.short	0x0082
	.zero		2


//--------------------- .nv.info                  --------------------------
	.section	.nv.info,"",@"SHT_CUDA_INFO"
	.align	4


	//----- nvinfo : EIATTR_REGCOUNT
	.align		4
        /*0000*/ 	.byte	0x04, 0x2f
        /*0002*/ 	.short	(.L_1 - .L_0)
	.align		4
.L_0:
        /*0004*/ 	.word	index@(_Z5QEBWFPKdS0_S0_PKiS0_Pd)
        /*0008*/ 	.word	0x0000001e


	//----- nvinfo : EIATTR_FRAME_SIZE
	.align		4
.L_1:
        /*000c*/ 	.byte	0x04, 0x11
        /*000e*/ 	.short	(.L_3 - .L_2)
	.align		4
.L_2:
        /*0010*/ 	.word	index@(_Z5QEBWFPKdS0_S0_PKiS0_Pd)
        /*0014*/ 	.word	0x00000000


	//----- nvinfo : EIATTR_MIN_STACK_SIZE
	.align		4
.L_3:
        /*0018*/ 	.byte	0x04, 0x12
        /*001a*/ 	.short	(.L_5 - .L_4)
	.align		4
.L_4:
        /*001c*/ 	.word	index@(_Z5QEBWFPKdS0_S0_PKiS0_Pd)
        /*0020*/ 	.word	0x00000000
.L_5:


//--------------------- .nv.compat                --------------------------
	.section	.nv.compat,"",@"SHT_CUDA_COMPAT_INFO"
	.align	4
        /*0000*/ 	.byte	0x02, 0x09, 0x00, 0x00, 0x02, 0x02, 0x01, 0x00, 0x02, 0x05, 0x05, 0x00, 0x03, 0x07, 0x01, 0x01
        /*0010*/ 	.byte	0x02, 0x03, 0x00, 0x00, 0x02, 0x06, 0x01, 0x00, 0x04, 0x0b, 0x08, 0x00, 0x01, 0x00, 0x00, 0x00
        /*0020*/ 	.byte	0x00, 0x00, 0x00, 0x00


//--------------------- .nv.info._Z5QEBWFPKdS0_S0_PKiS0_Pd --------------------------
	.section	.nv.info._Z5QEBWFPKdS0_S0_PKiS0_Pd,"",@"SHT_CUDA_INFO"
	.sectionflags	@""
	.align	4


	//----- nvinfo : EIATTR_CUDA_API_VERSION
	.align		4
        /*0000*/ 	.byte	0x04, 0x37
        /*0002*/ 	.short	(.L_7 - .L_6)
.L_6:
        /*0004*/ 	.word	0x00000082


	//----- nvinfo : EIATTR_KPARAM_INFO
	.align		4
.L_7:
        /*0008*/ 	.byte	0x04, 0x17
        /*000a*/ 	.short	(.L_9 - .L_8)
.L_8:
        /*000c*/ 	.word	0x00000000
        /*0010*/ 	.short	0x0005
        /*0012*/ 	.short	0x0028
        /*0014*/ 	.byte	0x00, 0xf5, 0x21, 0x00


	//----- nvinfo : EIATTR_KPARAM_INFO
	.align		4
.L_9:
        /*0018*/ 	.byte	0x04, 0x17
        /*001a*/ 	.short	(.L_11 - .L_10)
.L_10:
        /*001c*/ 	.word	0x00000000
        /*0020*/ 	.short	0x0004
        /*0022*/ 	.short	0x0020
        /*0024*/ 	.byte	0x00, 0xf5, 0x21, 0x00


	//----- nvinfo : EIATTR_KPARAM_INFO
	.align		4
.L_11:
        /*0028*/ 	.byte	0x04, 0x17
        /*002a*/ 	.short	(.L_13 - .L_12)
.L_12:
        /*002c*/ 	.word	0x00000000
        /*0030*/ 	.short	0x0003
        /*0032*/ 	.short	0x0018
        /*0034*/ 	.byte	0x00, 0xf5, 0x21, 0x00


	//----- nvinfo : EIATTR_KPARAM_INFO
	.align		4
.L_13:
        /*0038*/ 	.byte	0x04, 0x17
        /*003a*/ 	.short	(.L_15 - .L_14)
.L_14:
        /*003c*/ 	.word	0x00000000
        /*0040*/ 	.short	0x0002
        /*0042*/ 	.short	0x0010
        /*0044*/ 	.byte	0x00, 0xf5, 0x21, 0x00


	//----- nvinfo : EIATTR_KPARAM_INFO
	.align		4
.L_15:
        /*0048*/ 	.byte	0x04, 0x17
        /*004a*/ 	.short	(.L_17 - .L_16)
.L_16:
        /*004c*/ 	.word	0x00000000
        /*0050*/ 	.short	0x0001
        /*0052*/ 	.short	0x0008
        /*0054*/ 	.byte	0x00, 0xf5, 0x21, 0x00


	//----- nvinfo : EIATTR_KPARAM_INFO
	.align		4
.L_17:
        /*0058*/ 	.byte	0x04, 0x17
        /*005a*/ 	.short	(.L_19 - .L_18)
.L_18:
        /*005c*/ 	.word	0x00000000
        /*0060*/ 	.short	0x0000
        /*0062*/ 	.short	0x0000
        /*0064*/ 	.byte	0x00, 0xf5, 0x21, 0x00


	//----- nvinfo : EIATTR_SPARSE_MMA_MASK
	.align		4
.L_19:
        /*0068*/ 	.byte	0x03, 0x50
        /*006a*/ 	.short	0x0000


	//----- nvinfo : EIATTR_MAXREG_COUNT
	.align		4
        /*006c*/ 	.byte	0x03, 0x1b
        /*006e*/ 	.short	0x00ff


	//----- nvinfo : EIATTR_MERCURY_ISA_VERSION
	.align		4
        /*0070*/ 	.byte	0x03, 0x5f
        /*0072*/ 	.short	0x0101


	//----- nvinfo : EIATTR_VRC_CTA_INIT_COUNT
	.align		4
        /*0074*/ 	.byte	0x02, 0x4a
	.zero		1
	.zero		1


	//----- nvinfo : EIATTR_EXIT_INSTR_OFFSETS
	.align		4
        /*0078*/ 	.byte	0x04, 0x1c
        /*007a*/ 	.short	(.L_21 - .L_20)


	//   ....[0]....
.L_20:
        /*007c*/ 	.word	0x00000090


	//   ....[1]....
        /*0080*/ 	.word	0x00000620


	//----- nvinfo : EIATTR_CRS_STACK_SIZE
	.align		4
.L_21:
        /*0084*/ 	.byte	0x04, 0x1e
        /*0086*/ 	.short	(.L_23 - .L_22)
.L_22:
        /*0088*/ 	.word	0x00000000


	//----- nvinfo : EIATTR_CBANK_PARAM_SIZE
	.align		4
.L_23:
        /*008c*/ 	.byte	0x03, 0x19
        /*008e*/ 	.short	0x0030


	//----- nvinfo : EIATTR_PARAM_CBANK
	.align		4
        /*0090*/ 	.byte	0x04, 0x0a
        /*0092*/ 	.short	(.L_25 - .L_24)
	.align		4
.L_24:
        /*0094*/ 	.word	index@(.nv.constant0._Z5QEBWFPKdS0_S0_PKiS0_Pd)
        /*0098*/ 	.short	0x0380
        /*009a*/ 	.short	0x0030


	//----- nvinfo : EIATTR_SW_WAR
	.align		4
.L_25:
        /*009c*/ 	.byte	0x04, 0x36
        /*009e*/ 	.short	(.L_27 - .L_26)
.L_26:
        /*00a0*/ 	.word	0x00000008
.L_27:


//--------------------- .nv.callgraph             --------------------------
	.section	.nv.callgraph,"",@"SHT_CUDA_CALLGRAPH"
	.align	4
	.sectionentsize	8
	.align		4
        /*0000*/ 	.word	0x00000000
	.align		4
        /*0004*/ 	.word	0xffffffff
	.align		4
        /*0008*/ 	.word	0x00000000
	.align		4
        /*000c*/ 	.word	0xfffffffe
	.align		4
        /*0010*/ 	.word	0x00000000
	.align		4
        /*0014*/ 	.word	0xfffffffd
	.align		4
        /*0018*/ 	.word	0x00000000
	.align		4
        /*001c*/ 	.word	0xfffffffc


//--------------------- .text._Z5QEBWFPKdS0_S0_PKiS0_Pd --------------------------
	.section	.text._Z5QEBWFPKdS0_S0_PKiS0_Pd,"ax",@progbits
	.align	128
        .global         _Z5QEBWFPKdS0_S0_PKiS0_Pd
        .type           _Z5QEBWFPKdS0_S0_PKiS0_Pd,@function
        .size           _Z5QEBWFPKdS0_S0_PKiS0_Pd,(.L_x_4 - _Z5QEBWFPKdS0_S0_PKiS0_Pd)
        .other          _Z5QEBWFPKdS0_S0_PKiS0_Pd,@"STO_CUDA_ENTRY STV_DEFAULT"
_Z5QEBWFPKdS0_S0_PKiS0_Pd:
.text._Z5QEBWFPKdS0_S0_PKiS0_Pd:
[----:B------:R-:W-:Y:S08]  /*0000*/  LDC R1, c[0x0][0x37c] ;  /* 0x0000df00ff017b82 */ /* 0x000ff00000000800 */
[----:B------:R-:W0:Y:S01]  /*0010*/  LDC.64 R2, c[0x0][0x398] ;  /* 0x0000e600ff027b82 */ /* 0x000e220000000a00 */
[----:B------:R-:W0:Y:S02]  /*0020*/  LDCU.64 UR4, c[0x0][0x358] ;  /* 0x00006b00ff0477ac */ /* 0x000e240008000a00 */
[----:B0-----:R-:W2:Y:S05]  /*0030*/  LDG.E R0, desc[UR4][R2.64] ;  /* 0x0000000402007981 */ /* 0x001eaa000c1e1900 */
[----:B------:R-:W0:Y:S01]  /*0040*/  S2UR UR6, SR_CTAID.X ;  /* 0x00000000000679c3 */ /* 0x000e220000002500 */
[----:B------:R-:W0:Y:S07]  /*0050*/  S2R R21, SR_TID.X ;  /* 0x0000000000157919 */ /* 0x000e2e0000002100 */
[----:B------:R-:W0:Y:S02]  /*0060*/  LDC R14, c[0x0][0x360] ;  /* 0x0000d800ff0e7b82 */ /* 0x000e240000000800 */
[----:B0-----:R-:W-:-:S05]  /*0070*/  IMAD R21, R14, UR6, R21 ;  /* 0x000000060e157c24 */ /* 0x001fca000f8e0215 */
[----:B--2---:R-:W-:-:S13]  /*0080*/  ISETP.GE.AND P0, PT, R21, R0, PT ;  /* 0x000000001500720c */ /* 0x004fda0003f06270 */
[----:B------:R-:W-:Y:S05]  /*0090*/  @P0 EXIT ;  /* 0x000000000000094d */ /* 0x000fea0003800000 */
[----:B------:R-:W0:Y:S01]  /*00a0*/  LDC.64 R4, c[0x0][0x3a0] ;  /* 0x0000e800ff047b82 */ /* 0x000e220000000a00 */
[----:B------:R-:W1:Y:S07]  /*00b0*/  LDCU UR6, c[0x0][0x370] ;  /* 0x00006e00ff0677ac */ /* 0x000e6e0008000800 */
[----:B------:R-:W2:Y:S08]  /*00c0*/  LDC.64 R6, c[0x0][0x388] ;  /* 0x0000e200ff067b82 */ /* 0x000eb00000000a00 */
[----:B------:R-:W3:Y:S01]  /*00d0*/  LDC.64 R8, c[0x0][0x380] ;  /* 0x0000e000ff087b82 */ /* 0x000ee20000000a00 */
[----:B-1----:R-:W-:-:S07]  /*00e0*/  IMAD R0, R14, UR6, RZ ;  /* 0x000000060e007c24 */ /* 0x002fce000f8e02ff */
[----:B------:R-:W1:Y:S08]  /*00f0*/  LDC.64 R10, c[0x0][0x390] ;  /* 0x0000e400ff0a7b82 */ /* 0x000e700000000a00 */
[----:B------:R-:W4:Y:S02]  /*0100*/  LDC.64 R12, c[0x0][0x3a8] ;  /* 0x0000ea00ff0c7b82 */ /* 0x000f240000000a00 */
.L_x_2:
[----:B--2---:R-:W-:Y:S01]  /*0110*/  IMAD.WIDE R16, R21, 0x8, R6 ;  /* 0x0000000815107825 */ /* 0x004fe200078e0206 */
[----:B0-----:R-:W2:Y:S04]  /*0120*/  LDG.E.64 R22, desc[UR4][R4.64+0x10] ;  /* 0x0000100404167981 */ /* 0x001ea8000c1e1b00 */
[----:B------:R0:W5:Y:S04]  /*0130*/  LDG.E.64 R18, desc[UR4][R4.64+0x8] ;  /* 0x0000080404127981 */ /* 0x000168000c1e1b00 */
[----:B------:R-:W2:Y:S01]  /*0140*/  LDG.E.64 R16, desc[UR4][R16.64] ;  /* 0x0000000410107981 */ /* 0x000ea2000c1e1b00 */
[----:B------:R-:W-:-:S02]  /*0150*/  IMAD.MOV.U32 R24, RZ, RZ, 0x652b82fe ;  /* 0x652b82feff187424 */ /* 0x000fc400078e00ff */
[----:B------:R-:W-:Y:S01]  /*0160*/  IMAD.MOV.U32 R25, RZ, RZ, 0x3ff71547 ;  /* 0x3ff71547ff197424 */ /* 0x000fe200078e00ff */
[----:B------:R-:W-:Y:S01]  /*0170*/  UMOV UR6, 0xfefa39ef ;  /* 0xfefa39ef00067882 */ /* 0x000fe20000000000 */
[----:B------:R-:W-:Y:S01]  /*0180*/  UMOV UR7, 0x3fe62e42 ;  /* 0x3fe62e4200077882 */ /* 0x000fe20000000000 */
[----:B------:R-:W-:Y:S01]  /*0190*/  BSSY.RECONVERGENT B0, `(.L_x_0) ;  /* 0x0000037000007945 */ /* 0x000fe20003800200 */
[----:B--2---:R-:W-:-:S08]  /*01a0*/  DMUL R22, R16, -R22 ;  /* 0x8000001610167228 */ /* 0x004fd00000000000 */
[----:B------:R-:W-:-:S08]  /*01b0*/  DFMA R24, R22, R24, 6.75539944105574400000e+15 ;  /* 0x433800001618742b */ /* 0x000fd00000000018 */
[----:B------:R-:W-:-:S08]  /*01c0*/  DADD R26, R24, -6.75539944105574400000e+15 ;  /* 0xc3380000181a7429 */ /* 0x000fd00000000000 */
[----:B------:R-:W-:Y:S01]  /*01d0*/  DFMA R14, R26, -UR6, R22 ;  /* 0x800000061a0e7c2b */ /* 0x000fe20008000016 */
[----:B------:R-:W-:Y:S01]  /*01e0*/  UMOV UR6, 0x3b39803f ;  /* 0x3b39803f00067882 */ /* 0x000fe20000000000 */
[----:B------:R-:W-:-:S06]  /*01f0*/  UMOV UR7, 0x3c7abc9e ;  /* 0x3c7abc9e00077882 */ /* 0x000fcc0000000000 */
[----:B------:R-:W-:Y:S01]  /*0200*/  DFMA R26, R26, -UR6, R14 ;  /* 0x800000061a1a7c2b */ /* 0x000fe2000800000e */
[----:B------:R-:W-:Y:S01]  /*0210*/  MOV R14, 0xfca213ea ;  /* 0xfca213ea000e7802 */ /* 0x000fe20000000f00 */
[----:B------:R-:W-:Y:S01]  /*0220*/  IMAD.MOV.U32 R15, RZ, RZ, 0x3e928af3 ;  /* 0x3e928af3ff0f7424 */ /* 0x000fe200078e00ff */
[----:B------:R-:W-:Y:S01]  /*0230*/  UMOV UR6, 0x69ce2bdf ;  /* 0x69ce2bdf00067882 */ /* 0x000fe20000000000 */
[----:B------:R-:W-:-:S04]  /*0240*/  UMOV UR7, 0x3e5ade15 ;  /* 0x3e5ade1500077882 */ /* 0x000fc80000000000 */
[----:B------:R-:W-:Y:S01]  /*0250*/  DFMA R14, R26, UR6, R14 ;  /* 0x000000061a0e7c2b */ /* 0x000fe2000800000e */
[----:B------:R-:W-:Y:S01]  /*0260*/  UMOV UR6, 0x62401315 ;  /* 0x6240131500067882 */ /* 0x000fe20000000000 */
[----:B------:R-:W-:-:S06]  /*0270*/  UMOV UR7, 0x3ec71dee ;  /* 0x3ec71dee00077882 */ /* 0x000fcc0000000000 */
[----:B------:R-:W-:Y:S01]  /*0280*/  DFMA R14, R26, R14, UR6 ;  /* 0x000000061a0e7e2b */ /* 0x000fe2000800000e */
        /* <DEDUP_REMOVED lines=21> */
[----:B------:R-:W-:-:S07]  /*03e0*/  FSETP.GEU.AND P0, PT, |R23|, 4.1917929649353027344, PT ;  /* 0x4086232b1700780b */ /* 0x000fce0003f0e200 */
[----:B------:R-:W-:-:S08]  /*03f0*/  DFMA R14, R26, R14, 1 ;  /* 0x3ff000001a0e742b */ /* 0x000fd0000000000e */
[----:B------:R-:W-:-:S10]  /*0400*/  DFMA R26, R26, R14, 1 ;  /* 0x3ff000001a1a742b */ /* 0x000fd4000000000e */
[----:B------:R-:W-:Y:S01]  /*0410*/  LEA R15, R24, R27, 0x14 ;  /* 0x0000001b180f7211 */ /* 0x000fe200078ea0ff */
[----:B------:R-:W-:Y:S01]  /*0420*/  IMAD.MOV.U32 R14, RZ, RZ, R26 ;  /* 0x000000ffff0e7224 */ /* 0x000fe200078e001a */
[----:B0-----:R-:W-:Y:S06]  /*0430*/  @!P0 BRA `(.L_x_1) ;  /* 0x0000000000308947 */ /* 0x001fec0003800000 */
[----:B------:R-:W-:Y:S01]  /*0440*/  FSETP.GEU.AND P1, PT, |R23|, 4.2275390625, PT ;  /* 0x408748001700780b */ /* 0x000fe20003f2e200 */
[C---:B------:R-:W-:Y:S02]  /*0450*/  DSETP.GEU.AND P0, PT, R22.reuse, RZ, PT ;  /* 0x000000ff1600722a */ /* 0x040fe40003f0e000 */
[----:B------:R-:W-:-:S10]  /*0460*/  DADD R22, R22, +INF ;  /* 0x7ff0000016167429 */ /* 0x000fd40000000000 */
[----:B------:R-:W-:Y:S02]  /*0470*/  @!P1 LEA.HI R14, R24, R24, RZ, 0x1 ;  /* 0x00000018180e9211 */ /* 0x000fe400078f08ff */
[----:B------:R-:W-:Y:S02]  /*0480*/  FSEL R15, R23, RZ, P0 ;  /* 0x000000ff170f7208 */ /* 0x000fe40000000000 */
[----:B------:R-:W-:Y:S02]  /*0490*/  @!P1 SHF.R.S32.HI R25, RZ, 0x1, R14 ;  /* 0x00000001ff199819 */ /* 0x000fe4000001140e */
[----:B------:R-:W-:Y:S02]  /*04a0*/  FSEL R14, R22, RZ, P0 ;  /* 0x000000ff160e7208 */ /* 0x000fe40000000000 */
[----:B------:R-:W-:Y:S01]  /*04b0*/  @!P1 IADD3 R24, PT, PT, R24, -R25, RZ ;  /* 0x8000001918189210 */ /* 0x000fe20007ffe0ff */
[----:B------:R-:W-:Y:S01]  /*04c0*/  @!P1 IMAD R27, R25, 0x100000, R27 ;  /* 0x00100000191b9824 */ /* 0x000fe200078e021b */
[----:B------:R-:W-:-:S02]  /*04d0*/  @!P1 MOV R22, RZ ;  /* 0x000000ff00169202 */ /* 0x000fc40000000f00 */
[----:B------:R-:W-:-:S06]  /*04e0*/  @!P1 LEA R23, R24, 0x3ff00000, 0x14 ;  /* 0x3ff0000018179811 */ /* 0x000fcc00078ea0ff */
[----:B------:R-:W-:-:S11]  /*04f0*/  @!P1 DMUL R14, R26, R22 ;  /* 0x000000161a0e9228 */ /* 0x000fd60000000000 */
.L_x_1:
[----:B------:R-:W-:Y:S05]  /*0500*/  BSYNC.RECONVERGENT B0 ;  /* 0x0000000000007941 */ /* 0x000fea0003800200 */
.L_x_0:
[C---:B---3--:R-:W-:Y:S01]  /*0510*/  IMAD.WIDE R26, R21.reuse, 0x8, R8 ;  /* 0x00000008151a7825 */ /* 0x048fe200078e0208 */
[----:B------:R-:W2:Y:S03]  /*0520*/  LDG.E.64 R22, desc[UR4][R4.64] ;  /* 0x0000000404167981 */ /* 0x000ea6000c1e1b00 */
[----:B-1----:R-:W-:Y:S02]  /*0530*/  IMAD.WIDE R24, R21, 0x8, R10 ;  /* 0x0000000815187825 */ /* 0x002fe400078e020a */
[----:B------:R-:W3:Y:S04]  /*0540*/  LDG.E.64 R26, desc[UR4][R26.64] ;  /* 0x000000041a1a7981 */ /* 0x000ee8000c1e1b00 */
[----:B------:R-:W3:Y:S01]  /*0550*/  LDG.E.64 R24, desc[UR4][R24.64] ;  /* 0x0000000418187981 */ /* 0x000ee2000c1e1b00 */
[----:B-----5:R-:W-:-:S08]  /*0560*/  DMUL R18, R18, R16 ;  /* 0x0000001012127228 */ /* 0x020fd00000000000 */
[----:B------:R-:W-:-:S08]  /*0570*/  DMUL R18, R16, R18 ;  /* 0x0000001210127228 */ /* 0x000fd00000000000 */
[----:B------:R-:W-:-:S08]  /*0580*/  DADD R14, R18, R14 ;  /* 0x00000000120e7229 */ /* 0x000fd0000000000e */
[----:B--2---:R-:W-:Y:S02]  /*0590*/  DADD R14, R14, R22 ;  /* 0x000000000e0e7229 */ /* 0x004fe40000000016 */
[----:B---3--:R-:W-:-:S08]  /*05a0*/  DMUL R16, R26, R24 ;  /* 0x000000181a107228 */ /* 0x008fd00000000000 */
[----:B------:R-:W-:Y:S01]  /*05b0*/  DMUL R14, R14, R16 ;  /* 0x000000100e0e7228 */ /* 0x000fe20000000000 */
[----:B----4-:R-:W-:-:S06]  /*05c0*/  IMAD.WIDE R16, R21, 0x8, R12 ;  /* 0x0000000815107825 */ /* 0x010fcc00078e020c */
[----:B------:R0:W-:Y:S04]  /*05d0*/  STG.E.64 desc[UR4][R16.64], R14 ;  /* 0x0000000e10007986 */ /* 0x0001e8000c101b04 */
[----:B------:R-:W2:Y:S01]  /*05e0*/  LDG.E R18, desc[UR4][R2.64] ;  /* 0x0000000402127981 */ /* 0x000ea2000c1e1900 */
[----:B------:R-:W-:-:S05]  /*05f0*/  IMAD.IADD R21, R0, 0x1, R21 ;  /* 0x0000000100157824 */ /* 0x000fca00078e0215 */
[----:B--2---:R-:W-:-:S13]  /*0600*/  ISETP.GE.AND P0, PT, R21, R18, PT ;  /* 0x000000121500720c */ /* 0x004fda0003f06270 */
[----:B0-----:R-:W-:Y:S05]  /*0610*/  @!P0 BRA `(.L_x_2) ;  /* 0xfffffff800bc8947 */ /* 0x001fea000383ffff */
[----:B------:R-:W-:Y:S05]  /*0620*/  EXIT ;  /* 0x000000000000794d */ /* 0x000fea0003800000 */
.L_x_3:
[----:B------:R-:W-:-:S00]  /*0630*/  BRA `(.L_x_3) ;  /* 0xfffffffc00fc7947 */ /* 0x000fc0000383ffff */
[----:B------:R-:W-:-:S00]  /*0640*/  NOP ;  /* 0x0000000000007918 */ /* 0x000fc00000000000 */
        /* <DEDUP_REMOVED lines=11> */
.L_x_4:


//--------------------- .nv.shared.reserved.0     --------------------------
	.section	.nv.shared.reserved.0,"aw",@nobits
	.weak		__nv_reservedSMEM_offset_0_alias
	.size		__nv_reservedSMEM_offset_0_alias, 0, 64
	.other		__nv_reservedSMEM_offset_0_alias,@"STO_CUDA_RESERVED_SHARED STV_DEFAULT"
__nv_reservedSMEM_offset_0_alias:
	.zero		0
	.zero		64


//--------------------- .nv.constant0._Z5QEBWFPKdS0_S0_PKiS0_Pd --------------------------
	.section	.nv.constant0._Z5QEBWFPKdS0_S0_PKiS0_Pd,"a",@progbits
	.sectionflags	@""
	.align	4
.nv.constant0._Z5QEBWFPKdS0_S0_PKiS0_Pd:
	.zero		944


//--------------------- SYMBOLS --------------------------

	.type		.nv.reservedSmem.offset0,@object
	.size		.nv.reservedSmem.offset0,0x4
